//
// Generated by NVIDIA NVVM Compiler
//
// Compiler Build ID: CL-36424714
// Cuda compilation tools, release 13.0, V13.0.88
// Based on NVVM 20.0.0
//

.version 9.0
.target sm_100
.address_size 64

	// .globl	_Z6warmupv

.visible .entry _Z6warmupv()
{


	ret;

}


// ===== COMPILED SASS (sm_100) =====

	.target	sm_100

	.elftype	@"ET_EXEC"


//--------------------- .note.nv.tkinfo           --------------------------
	.section	.note.nv.tkinfo,"",@"SHT_NOTE"
	.sectionflags	@"SHF_NOTE_NV_TKINFO"
	.tkinfo
        /*0018*/ 	.word	0x00000002
        /*0030*/ 	.string	""
        /*0030*/ 	.string	"ptxas"
        /*0030*/ 	.string	"Cuda compilation tools, release 13.0, V13.0.88"
        /*0030*/ 	.string	"Build cuda_13.0.r13.0/compiler.36424714_0"
        /*0030*/ 	.string	"-arch sm_100 -m 64 "



//--------------------- .note.nv.cuinfo           --------------------------
	.section	.note.nv.cuinfo,"",@"SHT_NOTE"
	.sectionflags	@"SHF_NOTE_NV_CUINFO"
        /*0018*/ 	.short	0x0002
        /*001a*/ 	.short	0x0064
        /*001c*/ 	.short	0x0082
	.zero		2


//--------------------- .nv.info                  --------------------------
	.section	.nv.info,"",@"SHT_CUDA_INFO"
	.align	4


	//----- nvinfo : EIATTR_REGCOUNT
	.align		4
        /*0000*/ 	.byte	0x04, 0x2f
        /*0002*/ 	.short	(.L_1 - .L_0)
	.align		4
.L_0:
        /*0004*/ 	.word	index@(_Z6warmupv)
        /*0008*/ 	.word	0x00000004


	//----- nvinfo : EIATTR_FRAME_SIZE
	.align		4
.L_1:
        /*000c*/ 	.byte	0x04, 0x11
        /*000e*/ 	.short	(.L_3 - .L_2)
	.align		4
.L_2:
        /*0010*/ 	.word	index@(_Z6warmupv)
        /*0014*/ 	.word	0x00000000


	//----- nvinfo : EIATTR_MIN_STACK_SIZE
	.align		4
.L_3:
        /*0018*/ 	.byte	0x04, 0x12
        /*001a*/ 	.short	(.L_5 - .L_4)
	.align		4
.L_4:
        /*001c*/ 	.word	index@(_Z6warmupv)
        /*0020*/ 	.word	0x00000000
.L_5:


//--------------------- .nv.compat                --------------------------
	.section	.nv.compat,"",@"SHT_CUDA_COMPAT_INFO"
	.align	4
        /*0000*/ 	.byte	0x02, 0x09, 0x00, 0x00, 0x02, 0x02, 0x01, 0x00, 0x02, 0x05, 0x05, 0x00, 0x03, 0x07, 0x01, 0x01
        /*0010*/ 	.byte	0x02, 0x03, 0x00, 0x00, 0x02, 0x06, 0x01, 0x00, 0x04, 0x0b, 0x08, 0x00, 0x09, 0x00, 0x00, 0x00
        /*0020*/ 	.byte	0x00, 0x00, 0x00, 0x00


//--------------------- .nv.info._Z6warmupv       --------------------------
	.section	.nv.info._Z6warmupv,"",@"SHT_CUDA_INFO"
	.sectionflags	@""
	.align	4


	//----- nvinfo : EIATTR_CUDA_API_VERSION
	.align		4
        /*0000*/ 	.byte	0x04, 0x37
        /*0002*/ 	.short	(.L_7 - .L_6)
.L_6:
        /*0004*/ 	.word	0x00000082


	//----- nvinfo : EIATTR_SPARSE_MMA_MASK
	.align		4
.L_7:
        /*0008*/ 	.byte	0x03, 0x50
        /*000a*/ 	.short	0x0000


	//----- nvinfo : EIATTR_MAXREG_COUNT
	.align		4
        /*000c*/ 	.byte	0x03, 0x1b
        /*000e*/ 	.short	0x00ff


	//----- nvinfo : EIATTR_MERCURY_ISA_VERSION
	.align		4
        /*0010*/ 	.byte	0x03, 0x5f
        /*0012*/ 	.short	0x0101


	//----- nvinfo : EIATTR_VRC_CTA_INIT_COUNT
	.align		4
        /*0014*/ 	.byte	0x02, 0x4a
	.zero		1
	.zero		1


	//----- nvinfo : EIATTR_EXIT_INSTR_OFFSETS
	.align		4
        /*0018*/ 	.byte	0x04, 0x1c
        /*001a*/ 	.short	(.L_9 - .L_8)


	//   ....[0]....
.L_8:
        /*001c*/ 	.word	0x00000010


	//----- nvinfo : EIATTR_SW_WAR
	.align		4
.L_9:
        /*0020*/ 	.byte	0x04, 0x36
        /*0022*/ 	.short	(.L_11 - .L_10)
.L_10:
        /*0024*/ 	.word	0x00000008
.L_11:


//--------------------- .nv.callgraph             --------------------------
	.section	.nv.callgraph,"",@"SHT_CUDA_CALLGRAPH"
	.align	4
	.sectionentsize	8
	.align		4
        /*0000*/ 	.word	0x00000000
	.align		4
        /*0004*/ 	.word	0xffffffff
	.align		4
        /*0008*/ 	.word	0x00000000
	.align		4
        /*000c*/ 	.word	0xfffffffe
	.align		4
        /*0010*/ 	.word	0x00000000
	.align		4
        /*0014*/ 	.word	0xfffffffd
	.align		4
        /*0018*/ 	.word	0x00000000
	.align		4
        /*001c*/ 	.word	0xfffffffc


//--------------------- .text._Z6warmupv          --------------------------
	.section	.text._Z6warmupv,"ax",@progbits
	.align	128
        .global         _Z6warmupv
        .type           _Z6warmupv,@function
        .size           _Z6warmupv,(.L_x_1 - _Z6warmupv)
        .other          _Z6warmupv,@"STO_CUDA_ENTRY STV_DEFAULT"
_Z6warmupv:
.text._Z6warmupv:
[----:B------:R-:W-:Y:S01]  /*0000*/  LDC R1, c[0x0][0x37c] ;  /* 0x0000df00ff017b82 */ /* 0x000fe20000000800 */
[----:B------:R-:W-:Y:S05]  /*0010*/  EXIT ;  /* 0x000000000000794d */ /* 0x000fea0003800000 */
.L_x_0:
[----:B------:R-:W-:-:S00]  /*0020*/  BRA `(.L_x_0) ;  /* 0xfffffffc00fc7947 */ /* 0x000fc0000383ffff */
[----:B------:R-:W-:-:S00]  /*0030*/  NOP ;  /* 0x0000000000007918 */ /* 0x000fc00000000000 */
        /* <DEDUP_REMOVED lines=12> */
.L_x_1:


//--------------------- .nv.shared.reserved.0     --------------------------
	.section	.nv.shared.reserved.0,"aw",@nobits
	.weak		__nv_reservedSMEM_offset_0_alias
	.size		__nv_reservedSMEM_offset_0_alias, 0, 64
	.other		__nv_reservedSMEM_offset_0_alias,@"STO_CUDA_RESERVED_SHARED STV_DEFAULT"
__nv_reservedSMEM_offset_0_alias:
	.zero		0
	.zero		64


//--------------------- .nv.constant0._Z6warmupv  --------------------------
	.section	.nv.constant0._Z6warmupv,"a",@progbits
	.sectionflags	@""
	.align	4
.nv.constant0._Z6warmupv:
	.zero		896


//--------------------- SYMBOLS --------------------------

	.type		.nv.reservedSmem.offset0,@object
	.size		.nv.reservedSmem.offset0,0x4
